//
// Generated by NVIDIA NVVM Compiler
//
// Compiler Build ID: CL-36424714
// Cuda compilation tools, release 13.0, V13.0.88
// Based on NVVM 20.0.0
//

.version 9.0
.target sm_100
.address_size 64

	// .globl	fSigmoid

.visible .entry fSigmoid(
	.param .u64 .ptr .align 1 fSigmoid_param_0,
	.param .u32 fSigmoid_param_1
)
{
	.reg .pred 	%p<2>;
	.reg .b32 	%r<11>;
	.reg .b32 	%f<15>;
	.reg .b64 	%rd<5>;

	ld.param.u64 	%rd1, [fSigmoid_param_0];
	ld.param.u32 	%r2, [fSigmoid_param_1];
	mov.u32 	%r3, %nctaid.x;
	mov.u32 	%r4, %nctaid.y;
	mov.u32 	%r5, %tid.x;
	mov.u32 	%r6, %ctaid.y;
	mov.u32 	%r7, %ctaid.x;
	mad.lo.s32 	%r8, %r5, %r4, %r6;
	mad.lo.s32 	%r1, %r8, %r3, %r7;
	setp.ge.s32 	%p1, %r1, %r2;
	@%p1 bra 	$L__BB0_2;
	cvta.to.global.u64 	%rd2, %rd1;
	mul.wide.s32 	%rd3, %r1, 4;
	add.s64 	%rd4, %rd2, %rd3;
	ld.global.f32 	%f1, [%rd4];
	fma.rn.f32 	%f2, %f1, 0fBBBB989D, 0f3F000000;
	cvt.sat.f32.f32 	%f3, %f2;
	mov.f32 	%f4, 0f4B400001;
	mov.f32 	%f5, 0f437C0000;
	fma.rm.f32 	%f6, %f3, %f5, %f4;
	add.f32 	%f7, %f6, 0fCB40007F;
	neg.f32 	%f8, %f7;
	fma.rn.f32 	%f9, %f1, 0fBFB8AA3B, %f8;
	fma.rn.f32 	%f10, %f1, 0fB2A57060, %f9;
	mov.b32 	%r9, %f6;
	shl.b32 	%r10, %r9, 23;
	mov.b32 	%f11, %r10;
	ex2.approx.ftz.f32 	%f12, %f10;
	fma.rn.f32 	%f13, %f12, %f11, 0f3F800000;
	rcp.rn.f32 	%f14, %f13;
	st.global.f32 	[%rd4], %f14;
$L__BB0_2:
	ret;

}
	// .globl	fExp
.visible .entry fExp(
	.param .u64 .ptr .align 1 fExp_param_0,
	.param .u32 fExp_param_1
)
{
	.reg .pred 	%p<2>;
	.reg .b32 	%r<11>;
	.reg .b32 	%f<14>;
	.reg .b64 	%rd<5>;

	ld.param.u64 	%rd1, [fExp_param_0];
	ld.param.u32 	%r2, [fExp_param_1];
	mov.u32 	%r3, %nctaid.x;
	mov.u32 	%r4, %nctaid.y;
	mov.u32 	%r5, %tid.x;
	mov.u32 	%r6, %ctaid.y;
	mov.u32 	%r7, %ctaid.x;
	mad.lo.s32 	%r8, %r5, %r4, %r6;
	mad.lo.s32 	%r1, %r8, %r3, %r7;
	setp.ge.s32 	%p1, %r1, %r2;
	@%p1 bra 	$L__BB1_2;
	cvta.to.global.u64 	%rd2, %rd1;
	mul.wide.s32 	%rd3, %r1, 4;
	add.s64 	%rd4, %rd2, %rd3;
	ld.global.f32 	%f1, [%rd4];
	fma.rn.f32 	%f2, %f1, 0f3BBB989D, 0f3F000000;
	cvt.sat.f32.f32 	%f3, %f2;
	mov.f32 	%f4, 0f4B400001;
	mov.f32 	%f5, 0f437C0000;
	fma.rm.f32 	%f6, %f3, %f5, %f4;
	add.f32 	%f7, %f6, 0fCB40007F;
	neg.f32 	%f8, %f7;
	fma.rn.f32 	%f9, %f1, 0f3FB8AA3B, %f8;
	fma.rn.f32 	%f10, %f1, 0f32A57060, %f9;
	mov.b32 	%r9, %f6;
	shl.b32 	%r10, %r9, 23;
	mov.b32 	%f11, %r10;
	ex2.approx.ftz.f32 	%f12, %f10;
	mul.f32 	%f13, %f12, %f11;
	st.global.f32 	[%rd4], %f13;
$L__BB1_2:
	ret;

}


// ===== COMPILED SASS (sm_100) =====

	.target	sm_100

	.elftype	@"ET_EXEC"


//--------------------- .note.nv.tkinfo           --------------------------
	.section	.note.nv.tkinfo,"",@"SHT_NOTE"
	.sectionflags	@"SHF_NOTE_NV_TKINFO"
	.tkinfo
        /*0018*/ 	.word	0x00000002
        /*0030*/ 	.string	""
        /*0030*/ 	.string	"ptxas"
        /*0030*/ 	.string	"Cuda compilation tools, release 13.0, V13.0.88"
        /*0030*/ 	.string	"Build cuda_13.0.r13.0/compiler.36424714_0"
        /*0030*/ 	.string	"-arch sm_100 -m 64 "



//--------------------- .note.nv.cuinfo           --------------------------
	.section	.note.nv.cuinfo,"",@"SHT_NOTE"
	.sectionflags	@"SHF_NOTE_NV_CUINFO"
        /*0018*/ 	.short	0x0002
        /*001a*/ 	.short	0x0064
        /*001c*/ 	.short	0x0082
	.zero		2


//--------------------- .nv.info                  --------------------------
	.section	.nv.info,"",@"SHT_CUDA_INFO"
	.align	4


	//----- nvinfo : EIATTR_REGCOUNT
	.align		4
        /*0000*/ 	.byte	0x04, 0x2f
        /*0002*/ 	.short	(.L_1 - .L_0)
	.align		4
.L_0:
        /*0004*/ 	.word	index@(fSigmoid)
        /*0008*/ 	.word	0x0000000f


	//----- nvinfo : EIATTR_FRAME_SIZE
	.align		4
.L_1:
        /*000c*/ 	.byte	0x04, 0x11
        /*000e*/ 	.short	(.L_3 - .L_2)
	.align		4
.L_2:
        /*0010*/ 	.word	index@($__internal_0_$__cuda_sm20_rcp_rn_f32_slowpath)
        /*0014*/ 	.word	0x00000000


	//----- nvinfo : EIATTR_FRAME_SIZE
	.align		4
.L_3:
        /*0018*/ 	.byte	0x04, 0x11
        /*001a*/ 	.short	(.L_5 - .L_4)
	.align		4
.L_4:
        /*001c*/ 	.word	index@(fSigmoid)
        /*0020*/ 	.word	0x00000000


	//----- nvinfo : EIATTR_REGCOUNT
	.align		4
.L_5:
        /*0024*/ 	.byte	0x04, 0x2f
        /*0026*/ 	.short	(.L_7 - .L_6)
	.align		4
.L_6:
        /*0028*/ 	.word	index@(fExp)
        /*002c*/ 	.word	0x0000000a


	//----- nvinfo : EIATTR_FRAME_SIZE
	.align		4
.L_7:
        /*0030*/ 	.byte	0x04, 0x11
        /*0032*/ 	.short	(.L_9 - .L_8)
	.align		4
.L_8:
        /*0034*/ 	.word	index@(fExp)
        /*0038*/ 	.word	0x00000000


	//----- nvinfo : EIATTR_MIN_STACK_SIZE
	.align		4
.L_9:
        /*003c*/ 	.byte	0x04, 0x12
        /*003e*/ 	.short	(.L_11 - .L_10)
	.align		4
.L_10:
        /*0040*/ 	.word	index@(fExp)
        /*0044*/ 	.word	0x00000000


	//----- nvinfo : EIATTR_MIN_STACK_SIZE
	.align		4
.L_11:
        /*0048*/ 	.byte	0x04, 0x12
        /*004a*/ 	.short	(.L_13 - .L_12)
	.align		4
.L_12:
        /*004c*/ 	.word	index@(fSigmoid)
        /*0050*/ 	.word	0x00000000
.L_13:


//--------------------- .nv.compat                --------------------------
	.section	.nv.compat,"",@"SHT_CUDA_COMPAT_INFO"
	.align	4
        /*0000*/ 	.byte	0x02, 0x09, 0x00, 0x00, 0x02, 0x02, 0x01, 0x00, 0x02, 0x05, 0x05, 0x00, 0x03, 0x07, 0x01, 0x01
        /*0010*/ 	.byte	0x02, 0x03, 0x00, 0x00, 0x02, 0x06, 0x01, 0x00, 0x04, 0x0b, 0x08, 0x00, 0x09, 0x00, 0x00, 0x00
        /*0020*/ 	.byte	0x00, 0x00, 0x00, 0x00


//--------------------- .nv.info.fExp             --------------------------
	.section	.nv.info.fExp,"",@"SHT_CUDA_INFO"
	.sectionflags	@""
	.align	4


	//----- nvinfo : EIATTR_CUDA_API_VERSION
	.align		4
        /*0000*/ 	.byte	0x04, 0x37
        /*0002*/ 	.short	(.L_15 - .L_14)
.L_14:
        /*0004*/ 	.word	0x00000082


	//----- nvinfo : EIATTR_KPARAM_INFO
	.align		4
.L_15:
        /*0008*/ 	.byte	0x04, 0x17
        /*000a*/ 	.short	(.L_17 - .L_16)
.L_16:
        /*000c*/ 	.word	0x00000000
        /*0010*/ 	.short	0x0001
        /*0012*/ 	.short	0x0008
        /*0014*/ 	.byte	0x00, 0xf0, 0x11, 0x00


	//----- nvinfo : EIATTR_KPARAM_INFO
	.align		4
.L_17:
        /*0018*/ 	.byte	0x04, 0x17
        /*001a*/ 	.short	(.L_19 - .L_18)
.L_18:
        /*001c*/ 	.word	0x00000000
        /*0020*/ 	.short	0x0000
        /*0022*/ 	.short	0x0000
        /*0024*/ 	.byte	0x00, 0xf5, 0x21, 0x00


	//----- nvinfo : EIATTR_SPARSE_MMA_MASK
	.align		4
.L_19:
        /*0028*/ 	.byte	0x03, 0x50
        /*002a*/ 	.short	0x0000


	//----- nvinfo : EIATTR_MAXREG_COUNT
	.align		4
        /*002c*/ 	.byte	0x03, 0x1b
        /*002e*/ 	.short	0x00ff


	//----- nvinfo : EIATTR_MERCURY_ISA_VERSION
	.align		4
        /*0030*/ 	.byte	0x03, 0x5f
        /*0032*/ 	.short	0x0101


	//----- nvinfo : EIATTR_VRC_CTA_INIT_COUNT
	.align		4
        /*0034*/ 	.byte	0x02, 0x4a
	.zero		1
	.zero		1


	//----- nvinfo : EIATTR_EXIT_INSTR_OFFSETS
	.align		4
        /*0038*/ 	.byte	0x04, 0x1c
        /*003a*/ 	.short	(.L_21 - .L_20)


	//   ....[0]....
.L_20:
        /*003c*/ 	.word	0x000000a0


	//   ....[1]....
        /*0040*/ 	.word	0x000001a0


	//----- nvinfo : EIATTR_CBANK_PARAM_SIZE
	.align		4
.L_21:
        /*0044*/ 	.byte	0x03, 0x19
        /*0046*/ 	.short	0x000c


	//----- nvinfo : EIATTR_PARAM_CBANK
	.align		4
        /*0048*/ 	.byte	0x04, 0x0a
        /*004a*/ 	.short	(.L_23 - .L_22)
	.align		4
.L_22:
        /*004c*/ 	.word	index@(.nv.constant0.fExp)
        /*0050*/ 	.short	0x0380
        /*0052*/ 	.short	0x000c


	//----- nvinfo : EIATTR_SW_WAR
	.align		4
.L_23:
        /*0054*/ 	.byte	0x04, 0x36
        /*0056*/ 	.short	(.L_25 - .L_24)
.L_24:
        /*0058*/ 	.word	0x00000008
.L_25:


//--------------------- .nv.info.fSigmoid         --------------------------
	.section	.nv.info.fSigmoid,"",@"SHT_CUDA_INFO"
	.sectionflags	@""
	.align	4


	//----- nvinfo : EIATTR_CUDA_API_VERSION
	.align		4
        /*0000*/ 	.byte	0x04, 0x37
        /*0002*/ 	.short	(.L_27 - .L_26)
.L_26:
        /*0004*/ 	.word	0x00000082


	//----- nvinfo : EIATTR_KPARAM_INFO
	.align		4
.L_27:
        /*0008*/ 	.byte	0x04, 0x17
        /*000a*/ 	.short	(.L_29 - .L_28)
.L_28:
        /*000c*/ 	.word	0x00000000
        /*0010*/ 	.short	0x0001
        /*0012*/ 	.short	0x0008
        /*0014*/ 	.byte	0x00, 0xf0, 0x11, 0x00


	//----- nvinfo : EIATTR_KPARAM_INFO
	.align		4
.L_29:
        /*0018*/ 	.byte	0x04, 0x17
        /*001a*/ 	.short	(.L_31 - .L_30)
.L_30:
        /*001c*/ 	.word	0x00000000
        /*0020*/ 	.short	0x0000
        /*0022*/ 	.short	0x0000
        /*0024*/ 	.byte	0x00, 0xf5, 0x21, 0x00


	//----- nvinfo : EIATTR_SPARSE_MMA_MASK
	.align		4
.L_31:
        /*0028*/ 	.byte	0x03, 0x50
        /*002a*/ 	.short	0x0000


	//----- nvinfo : EIATTR_MAXREG_COUNT
	.align		4
        /*002c*/ 	.byte	0x03, 0x1b
        /*002e*/ 	.short	0x00ff


	//----- nvinfo : EIATTR_MERCURY_ISA_VERSION
	.align		4
        /*0030*/ 	.byte	0x03, 0x5f
        /*0032*/ 	.short	0x0101


	//----- nvinfo : EIATTR_VRC_CTA_INIT_COUNT
	.align		4
        /*0034*/ 	.byte	0x02, 0x4a
	.zero		1
	.zero		1


	//----- nvinfo : EIATTR_EXIT_INSTR_OFFSETS
	.align		4
        /*0038*/ 	.byte	0x04, 0x1c
        /*003a*/ 	.short	(.L_33 - .L_32)


	//   ....[0]....
.L_32:
        /*003c*/ 	.word	0x000000a0


	//   ....[1]....
        /*0040*/ 	.word	0x00000270


	//----- nvinfo : EIATTR_CRS_STACK_SIZE
	.align		4
.L_33:
        /*0044*/ 	.byte	0x04, 0x1e
        /*0046*/ 	.short	(.L_35 - .L_34)
.L_34:
        /*0048*/ 	.word	0x00000000


	//----- nvinfo : EIATTR_CBANK_PARAM_SIZE
	.align		4
.L_35:
        /*004c*/ 	.byte	0x03, 0x19
        /*004e*/ 	.short	0x000c


	//----- nvinfo : EIATTR_PARAM_CBANK
	.align		4
        /*0050*/ 	.byte	0x04, 0x0a
        /*0052*/ 	.short	(.L_37 - .L_36)
	.align		4
.L_36:
        /*0054*/ 	.word	index@(.nv.constant0.fSigmoid)
        /*0058*/ 	.short	0x0380
        /*005a*/ 	.short	0x000c


	//----- nvinfo : EIATTR_SW_WAR
	.align		4
.L_37:
        /*005c*/ 	.byte	0x04, 0x36
        /*005e*/ 	.short	(.L_39 - .L_38)
.L_38:
        /*0060*/ 	.word	0x00000008
.L_39:


//--------------------- .nv.callgraph             --------------------------
	.section	.nv.callgraph,"",@"SHT_CUDA_CALLGRAPH"
	.align	4
	.sectionentsize	8
	.align		4
        /*0000*/ 	.word	0x00000000
	.align		4
        /*0004*/ 	.word	0xffffffff
	.align		4
        /*0008*/ 	.word	0x00000000
	.align		4
        /*000c*/ 	.word	0xfffffffe
	.align		4
        /*0010*/ 	.word	0x00000000
	.align		4
        /*0014*/ 	.word	0xfffffffd
	.align		4
        /*0018*/ 	.word	0x00000000
	.align		4
        /*001c*/ 	.word	0xfffffffc


//--------------------- .text.fExp                --------------------------
	.section	.text.fExp,"ax",@progbits
	.align	128
        .global         fExp
        .type           fExp,@function
        .size           fExp,(.L_x_10 - fExp)
        .other          fExp,@"STO_CUDA_ENTRY STV_DEFAULT"
fExp:
.text.fExp:
[----:B------:R-:W-:Y:S01]  /*0000*/  LDC R1, c[0x0][0x37c] ;  /* 0x0000df00ff017b82 */ /* 0x000fe20000000800 */
[----:B------:R-:W0:Y:S01]  /*0010*/  S2R R0, SR_TID.X ;  /* 0x0000000000007919 */ /* 0x000e220000002100 */
[----:B------:R-:W1:Y:S01]  /*0020*/  LDCU UR4, c[0x0][0x370] ;  /* 0x00006e00ff0477ac */ /* 0x000e620008000800 */
[----:B------:R-:W0:Y:S01]  /*0030*/  S2R R3, SR_CTAID.Y ;  /* 0x0000000000037919 */ /* 0x000e220000002600 */
[----:B------:R-:W0:Y:S01]  /*0040*/  LDCU UR5, c[0x0][0x374] ;  /* 0x00006e80ff0577ac */ /* 0x000e220008000800 */
[----:B------:R-:W1:Y:S01]  /*0050*/  S2R R5, SR_CTAID.X ;  /* 0x0000000000057919 */ /* 0x000e620000002500 */
[----:B------:R-:W2:Y:S01]  /*0060*/  LDCU UR6, c[0x0][0x388] ;  /* 0x00007100ff0677ac */ /* 0x000ea20008000800 */
[----:B0-----:R-:W-:-:S04]  /*0070*/  IMAD R0, R0, UR5, R3 ;  /* 0x0000000500007c24 */ /* 0x001fc8000f8e0203 */
[----:B-1----:R-:W-:-:S05]  /*0080*/  IMAD R5, R0, UR4, R5 ;  /* 0x0000000400057c24 */ /* 0x002fca000f8e0205 */
[----:B--2---:R-:W-:-:S13]  /*0090*/  ISETP.GE.AND P0, PT, R5, UR6, PT ;  /* 0x0000000605007c0c */ /* 0x004fda000bf06270 */
[----:B------:R-:W-:Y:S05]  /*00a0*/  @P0 EXIT ;  /* 0x000000000000094d */ /* 0x000fea0003800000 */
[----:B------:R-:W0:Y:S01]  /*00b0*/  LDC.64 R2, c[0x0][0x380] ;  /* 0x0000e000ff027b82 */ /* 0x000e220000000a00 */
[----:B------:R-:W1:Y:S01]  /*00c0*/  LDCU.64 UR4, c[0x0][0x358] ;  /* 0x00006b00ff0477ac */ /* 0x000e620008000a00 */
[----:B0-----:R-:W-:-:S05]  /*00d0*/  IMAD.WIDE R2, R5, 0x4, R2 ;  /* 0x0000000405027825 */ /* 0x001fca00078e0202 */
[----:B-1----:R-:W2:Y:S01]  /*00e0*/  LDG.E R0, desc[UR4][R2.64] ;  /* 0x0000000402007981 */ /* 0x002ea2000c1e1900 */
[----:B------:R-:W-:Y:S01]  /*00f0*/  HFMA2 R5, -RZ, RZ, 0.96630859375, -0.0022525787353515625 ;  /* 0x3bbb989dff057431 */ /* 0x000fe200000001ff */
[----:B------:R-:W-:-:S04]  /*0100*/  MOV R7, 0x437c0000 ;  /* 0x437c000000077802 */ /* 0x000fc80000000f00 */
[----:B--2---:R-:W-:-:S04]  /*0110*/  FFMA.SAT R4, R0, R5, 0.5 ;  /* 0x3f00000000047423 */ /* 0x004fc80000002005 */
[----:B------:R-:W-:-:S04]  /*0120*/  FFMA.RM R4, R4, R7, 12582913 ;  /* 0x4b40000104047423 */ /* 0x000fc80000004007 */
[C---:B------:R-:W-:Y:S01]  /*0130*/  FADD R5, R4.reuse, -12583039 ;  /* 0xcb40007f04057421 */ /* 0x040fe20000000000 */
[----:B------:R-:W-:-:S03]  /*0140*/  SHF.L.U32 R4, R4, 0x17, RZ ;  /* 0x0000001704047819 */ /* 0x000fc600000006ff */
[----:B------:R-:W-:-:S04]  /*0150*/  FFMA R5, R0, 1.4426950216293334961, -R5 ;  /* 0x3fb8aa3b00057823 */ /* 0x000fc80000000805 */
[----:B------:R-:W-:-:S06]  /*0160*/  FFMA R5, R0, 1.925963033500011079e-08, R5 ;  /* 0x32a5706000057823 */ /* 0x000fcc0000000005 */
[----:B------:R-:W0:Y:S02]  /*0170*/  MUFU.EX2 R5, R5 ;  /* 0x0000000500057308 */ /* 0x000e240000000800 */
[----:B0-----:R-:W-:-:S05]  /*0180*/  FMUL R7, R4, R5 ;  /* 0x0000000504077220 */ /* 0x001fca0000400000 */
[----:B------:R-:W-:Y:S01]  /*0190*/  STG.E desc[UR4][R2.64], R7 ;  /* 0x0000000702007986 */ /* 0x000fe2000c101904 */
[----:B------:R-:W-:Y:S05]  /*01a0*/  EXIT ;  /* 0x000000000000794d */ /* 0x000fea0003800000 */
.L_x_0:
[----:B------:R-:W-:-:S00]  /*01b0*/  BRA `(.L_x_0) ;  /* 0xfffffffc00fc7947 */ /* 0x000fc0000383ffff */
[----:B------:R-:W-:-:S00]  /*01c0*/  NOP ;  /* 0x0000000000007918 */ /* 0x000fc00000000000 */
        /* <DEDUP_REMOVED lines=11> */
.L_x_10:


//--------------------- .text.fSigmoid            --------------------------
	.section	.text.fSigmoid,"ax",@progbits
	.align	128
        .global         fSigmoid
        .type           fSigmoid,@function
        .size           fSigmoid,(.L_x_9 - fSigmoid)
        .other          fSigmoid,@"STO_CUDA_ENTRY STV_DEFAULT"
fSigmoid:
.text.fSigmoid:
        /* <DEDUP_REMOVED lines=15> */
[----:B------:R-:W-:Y:S01]  /*00f0*/  IMAD.MOV.U32 R3, RZ, RZ, 0x3bbb989d ;  /* 0x3bbb989dff037424 */ /* 0x000fe200078e00ff */
[----:B------:R-:W-:Y:S01]  /*0100*/  BSSY.RECONVERGENT B0, `(.L_x_1) ;  /* 0x0000015000007945 */ /* 0x000fe20003800200 */
[----:B------:R-:W-:Y:S02]  /*0110*/  IMAD.MOV.U32 R7, RZ, RZ, 0x437c0000 ;  /* 0x437c0000ff077424 */ /* 0x000fe400078e00ff */
[----:B--2---:R-:W-:-:S04]  /*0120*/  FFMA.SAT R2, R0, -R3, 0.5 ;  /* 0x3f00000000027423 */ /* 0x004fc80000002803 */
[----:B------:R-:W-:-:S04]  /*0130*/  FFMA.RM R2, R2, R7, 12582913 ;  /* 0x4b40000102027423 */ /* 0x000fc80000004007 */
[C---:B------:R-:W-:Y:S01]  /*0140*/  FADD R3, R2.reuse, -12583039 ;  /* 0xcb40007f02037421 */ /* 0x040fe20000000000 */
[----:B------:R-:W-:-:S03]  /*0150*/  SHF.L.U32 R2, R2, 0x17, RZ ;  /* 0x0000001702027819 */ /* 0x000fc600000006ff */
[----:B------:R-:W-:-:S04]  /*0160*/  FFMA R3, R0, -1.4426950216293334961, -R3 ;  /* 0xbfb8aa3b00037823 */ /* 0x000fc80000000803 */
[----:B------:R-:W-:-:S06]  /*0170*/  FFMA R3, R0, -1.925963033500011079e-08, R3 ;  /* 0xb2a5706000037823 */ /* 0x000fcc0000000003 */
[----:B------:R-:W0:Y:S02]  /*0180*/  MUFU.EX2 R3, R3 ;  /* 0x0000000300037308 */ /* 0x000e240000000800 */
[----:B0-----:R-:W-:-:S04]  /*0190*/  FFMA R0, R2, R3, 1 ;  /* 0x3f80000002007423 */ /* 0x001fc80000000003 */
[----:B------:R-:W-:-:S05]  /*01a0*/  VIADD R2, R0, 0x1800000 ;  /* 0x0180000000027836 */ /* 0x000fca0000000000 */
[----:B------:R-:W-:-:S04]  /*01b0*/  LOP3.LUT R2, R2, 0x7f800000, RZ, 0xc0, !PT ;  /* 0x7f80000002027812 */ /* 0x000fc800078ec0ff */
[----:B------:R-:W-:-:S13]  /*01c0*/  ISETP.GT.U32.AND P0, PT, R2, 0x1ffffff, PT ;  /* 0x01ffffff0200780c */ /* 0x000fda0003f04070 */
[----:B------:R-:W-:Y:S05]  /*01d0*/  @P0 BRA `(.L_x_2) ;  /* 0x00000000000c0947 */ /* 0x000fea0003800000 */
[----:B------:R-:W-:-:S07]  /*01e0*/  MOV R6, 0x200 ;  /* 0x0000020000067802 */ /* 0x000fce0000000f00 */
[----:B------:R-:W-:Y:S05]  /*01f0*/  CALL.REL.NOINC `($__internal_0_$__cuda_sm20_rcp_rn_f32_slowpath) ;  /* 0x0000000000207944 */ /* 0x000fea0003c00000 */
[----:B------:R-:W-:Y:S05]  /*0200*/  BRA `(.L_x_3) ;  /* 0x0000000000107947 */ /* 0x000fea0003800000 */
.L_x_2:
[----:B------:R-:W0:Y:S02]  /*0210*/  MUFU.RCP R3, R0 ;  /* 0x0000000000037308 */ /* 0x000e240000001000 */
[----:B0-----:R-:W-:-:S04]  /*0220*/  FFMA R2, R0, R3, -1 ;  /* 0xbf80000000027423 */ /* 0x001fc80000000003 */
[----:B------:R-:W-:-:S04]  /*0230*/  FADD.FTZ R2, -R2, -RZ ;  /* 0x800000ff02027221 */ /* 0x000fc80000010100 */
[----:B------:R-:W-:-:S07]  /*0240*/  FFMA R3, R3, R2, R3 ;  /* 0x0000000203037223 */ /* 0x000fce0000000003 */
.L_x_3:
[----:B------:R-:W-:Y:S05]  /*0250*/  BSYNC.RECONVERGENT B0 ;  /* 0x0000000000007941 */ /* 0x000fea0003800200 */
.L_x_1:
[----:B------:R-:W-:Y:S01]  /*0260*/  STG.E desc[UR4][R4.64], R3 ;  /* 0x0000000304007986 */ /* 0x000fe2000c101904 */
[----:B------:R-:W-:Y:S05]  /*0270*/  EXIT ;  /* 0x000000000000794d */ /* 0x000fea0003800000 */
        .weak           $__internal_0_$__cuda_sm20_rcp_rn_f32_slowpath
        .type           $__internal_0_$__cuda_sm20_rcp_rn_f32_slowpath,@function
        .size           $__internal_0_$__cuda_sm20_rcp_rn_f32_slowpath,(.L_x_9 - $__internal_0_$__cuda_sm20_rcp_rn_f32_slowpath)
$__internal_0_$__cuda_sm20_rcp_rn_f32_slowpath:
[----:B------:R-:W-:Y:S01]  /*0280*/  IMAD.SHL.U32 R2, R0, 0x2, RZ ;  /* 0x0000000200027824 */ /* 0x000fe200078e00ff */
[----:B------:R-:W-:Y:S04]  /*0290*/  BSSY.RECONVERGENT B1, `(.L_x_4) ;  /* 0x0000030000017945 */ /* 0x000fe80003800200 */
[----:B------:R-:W-:-:S04]  /*02a0*/  SHF.R.U32.HI R2, RZ, 0x18, R2 ;  /* 0x00000018ff027819 */ /* 0x000fc80000011602 */
[----:B------:R-:W-:-:S13]  /*02b0*/  ISETP.NE.U32.AND P0, PT, R2, RZ, PT ;  /* 0x000000ff0200720c */ /* 0x000fda0003f05070 */
[----:B------:R-:W-:Y:S05]  /*02c0*/  @P0 BRA `(.L_x_5) ;  /* 0x0000000000280947 */ /* 0x000fea0003800000 */
[----:B------:R-:W-:-:S04]  /*02d0*/  SHF.L.U32 R2, R0, 0x1, RZ ;  /* 0x0000000100027819 */ /* 0x000fc800000006ff */
[----:B------:R-:W-:-:S13]  /*02e0*/  ISETP.NE.AND P0, PT, R2, RZ, PT ;  /* 0x000000ff0200720c */ /* 0x000fda0003f05270 */
[----:B------:R-:W-:Y:S01]  /*02f0*/  @P0 FFMA R7, R0, 1.84467440737095516160e+19, RZ ;  /* 0x5f80000000070823 */ /* 0x000fe200000000ff */
[----:B------:R-:W-:Y:S08]  /*0300*/  @!P0 MUFU.RCP R3, R0 ;  /* 0x0000000000038308 */ /* 0x000ff00000001000 */
[----:B------:R-:W0:Y:S02]  /*0310*/  @P0 MUFU.RCP R2, R7 ;  /* 0x0000000700020308 */ /* 0x000e240000001000 */
[----:B0-----:R-:W-:-:S04]  /*0320*/  @P0 FFMA R8, R7, R2, -1 ;  /* 0xbf80000007080423 */ /* 0x001fc80000000002 */
[----:B------:R-:W-:-:S04]  /*0330*/  @P0 FADD.FTZ R9, -R8, -RZ ;  /* 0x800000ff08090221 */ /* 0x000fc80000010100 */
[----:B------:R-:W-:-:S04]  /*0340*/  @P0 FFMA R2, R2, R9, R2 ;  /* 0x0000000902020223 */ /* 0x000fc80000000002 */
[----:B------:R-:W-:Y:S01]  /*0350*/  @P0 FFMA R3, R2, 1.84467440737095516160e+19, RZ ;  /* 0x5f80000002030823 */ /* 0x000fe200000000ff */
[----:B------:R-:W-:Y:S06]  /*0360*/  BRA `(.L_x_6) ;  /* 0x0000000000887947 */ /* 0x000fec0003800000 */
.L_x_5:
[----:B------:R-:W-:-:S05]  /*0370*/  VIADD R3, R2, 0xffffff03 ;  /* 0xffffff0302037836 */ /* 0x000fca0000000000 */
[----:B------:R-:W-:-:S13]  /*0380*/  ISETP.GT.U32.AND P0, PT, R3, 0x1, PT ;  /* 0x000000010300780c */ /* 0x000fda0003f04070 */
[----:B------:R-:W-:Y:S05]  /*0390*/  @P0 BRA `(.L_x_7) ;  /* 0x0000000000780947 */ /* 0x000fea0003800000 */
[----:B------:R-:W-:Y:S01]  /*03a0*/  LOP3.LUT R7, R0, 0x7fffff, RZ, 0xc0, !PT ;  /* 0x007fffff00077812 */ /* 0x000fe200078ec0ff */
[----:B------:R-:W-:-:S03]  /*03b0*/  HFMA2 R12, -RZ, RZ, 0, 1.78813934326171875e-07 ;  /* 0x00000003ff0c7431 */ /* 0x000fc600000001ff */
[----:B------:R-:W-:-:S04]  /*03c0*/  LOP3.LUT R7, R7, 0x3f800000, RZ, 0xfc, !PT ;  /* 0x3f80000007077812 */ /* 0x000fc800078efcff */
[----:B------:R-:W0:Y:S01]  /*03d0*/  MUFU.RCP R8, R7 ;  /* 0x0000000700087308 */ /* 0x000e220000001000 */
[----:B------:R-:W-:Y:S01]  /*03e0*/  SHF.L.U32 R11, R12, R3, RZ ;  /* 0x000000030c0b7219 */ /* 0x000fe200000006ff */
[----:B0-----:R-:W-:-:S04]  /*03f0*/  FFMA R9, R7, R8, -1 ;  /* 0xbf80000007097423 */ /* 0x001fc80000000008 */
[----:B------:R-:W-:-:S04]  /*0400*/  FADD.FTZ R9, -R9, -RZ ;  /* 0x800000ff09097221 */ /* 0x000fc80000010100 */
[CCC-:B------:R-:W-:Y:S01]  /*0410*/  FFMA.RM R10, R8.reuse, R9.reuse, R8.reuse ;  /* 0x00000009080a7223 */ /* 0x1c0fe20000004008 */
[----:B------:R-:W-:-:S04]  /*0420*/  FFMA.RP R9, R8, R9, R8 ;  /* 0x0000000908097223 */ /* 0x000fc80000008008 */
[C---:B------:R-:W-:Y:S02]  /*0430*/  LOP3.LUT R8, R10.reuse, 0x7fffff, RZ, 0xc0, !PT ;  /* 0x007fffff0a087812 */ /* 0x040fe400078ec0ff */
[----:B------:R-:W-:Y:S02]  /*0440*/  FSETP.NEU.FTZ.AND P0, PT, R10, R9, PT ;  /* 0x000000090a00720b */ /* 0x000fe40003f1d000 */
[----:B------:R-:W-:Y:S02]  /*0450*/  LOP3.LUT R8, R8, 0x800000, RZ, 0xfc, !PT ;  /* 0x0080000008087812 */ /* 0x000fe400078efcff */
[----:B------:R-:W-:Y:S02]  /*0460*/  SEL R9, RZ, 0xffffffff, !P0 ;  /* 0xffffffffff097807 */ /* 0x000fe40004000000 */
[----:B------:R-:W-:-:S03]  /*0470*/  LOP3.LUT R10, R11, R8, RZ, 0xc0, !PT ;  /* 0x000000080b0a7212 */ /* 0x000fc600078ec0ff */
[----:B------:R-:W-:Y:S01]  /*0480*/  IMAD.MOV R9, RZ, RZ, -R9 ;  /* 0x000000ffff097224 */ /* 0x000fe200078e0a09 */
[----:B------:R-:W-:-:S04]  /*0490*/  SHF.R.U32.HI R10, RZ, R3, R10 ;  /* 0x00000003ff0a7219 */ /* 0x000fc8000001160a */
[----:B------:R-:W-:Y:S02]  /*04a0*/  LOP3.LUT P1, RZ, R9, R3, R8, 0xf8, !PT ;  /* 0x0000000309ff7212 */ /* 0x000fe4000782f808 */
[C---:B------:R-:W-:Y:S02]  /*04b0*/  LOP3.LUT P0, RZ, R10.reuse, 0x1, RZ, 0xc0, !PT ;  /* 0x000000010aff7812 */ /* 0x040fe4000780c0ff */
[----:B------:R-:W-:-:S04]  /*04c0*/  LOP3.LUT P2, RZ, R10, 0x2, RZ, 0xc0, !PT ;  /* 0x000000020aff7812 */ /* 0x000fc8000784c0ff */
[----:B------:R-:W-:Y:S02]  /*04d0*/  PLOP3.LUT P0, PT, P0, P1, P2, 0xe0, 0x0 ;  /* 0x000000000000781c */ /* 0x000fe40000703c20 */
[----:B------:R-:W-:Y:S02]  /*04e0*/  LOP3.LUT P1, RZ, R0, 0x7fffff, RZ, 0xc0, !PT ;  /* 0x007fffff00ff7812 */ /* 0x000fe4000782c0ff */
[----:B------:R-:W-:-:S04]  /*04f0*/  SEL R3, RZ, 0x1, !P0 ;  /* 0x00000001ff037807 */ /* 0x000fc80004000000 */
[----:B------:R-:W-:-:S04]  /*0500*/  IADD3 R3, PT, PT, -R3, RZ, RZ ;  /* 0x000000ff03037210 */ /* 0x000fc80007ffe1ff */
[----:B------:R-:W-:Y:S01]  /*0510*/  ISETP.GE.AND P0, PT, R3, RZ, PT ;  /* 0x000000ff0300720c */ /* 0x000fe20003f06270 */
[----:B------:R-:W-:-:S05]  /*0520*/  VIADD R3, R2, 0xffffff04 ;  /* 0xffffff0402037836 */ /* 0x000fca0000000000 */
[----:B------:R-:W-:-:S07]  /*0530*/  SHF.R.U32.HI R3, RZ, R3, R8 ;  /* 0x00000003ff037219 */ /* 0x000fce0000011608 */
[----:B------:R-:W-:-:S05]  /*0540*/  @!P0 IADD3 R3, PT, PT, R3, 0x1, RZ ;  /* 0x0000000103038810 */ /* 0x000fca0007ffe0ff */
[----:B------:R-:W-:-:S05]  /*0550*/  @!P1 IMAD.SHL.U32 R3, R3, 0x2, RZ ;  /* 0x0000000203039824 */ /* 0x000fca00078e00ff */
[----:B------:R-:W-:Y:S01]  /*0560*/  LOP3.LUT R3, R3, 0x80000000, R0, 0xf8, !PT ;  /* 0x8000000003037812 */ /* 0x000fe200078ef800 */
[----:B------:R-:W-:Y:S06]  /*0570*/  BRA `(.L_x_6) ;  /* 0x0000000000047947 */ /* 0x000fec0003800000 */
.L_x_7:
[----:B------:R0:W1:Y:S02]  /*0580*/  MUFU.RCP R3, R0 ;  /* 0x0000000000037308 */ /* 0x0000640000001000 */
.L_x_6:
[----:B------:R-:W-:Y:S05]  /*0590*/  BSYNC.RECONVERGENT B1 ;  /* 0x0000000000017941 */ /* 0x000fea0003800200 */
.L_x_4:
[----:B------:R-:W-:-:S04]  /*05a0*/  MOV R7, 0x0 ;  /* 0x0000000000077802 */ /* 0x000fc80000000f00 */
[----:B01----:R-:W-:Y:S05]  /*05b0*/  RET.REL.NODEC R6 `(fSigmoid) ;  /* 0xfffffff806907950 */ /* 0x003fea0003c3ffff */
.L_x_8:
        /* <DEDUP_REMOVED lines=12> */
.L_x_9:


//--------------------- .nv.shared.reserved.0     --------------------------
	.section	.nv.shared.reserved.0,"aw",@nobits
	.weak		__nv_reservedSMEM_offset_0_alias
	.size		__nv_reservedSMEM_offset_0_alias, 0, 64
	.other		__nv_reservedSMEM_offset_0_alias,@"STO_CUDA_RESERVED_SHARED STV_DEFAULT"
__nv_reservedSMEM_offset_0_alias:
	.zero		0
	.zero		64


//--------------------- .nv.constant0.fExp        --------------------------
	.section	.nv.constant0.fExp,"a",@progbits
	.sectionflags	@""
	.align	4
.nv.constant0.fExp:
	.zero		908


//--------------------- .nv.constant0.fSigmoid    --------------------------
	.section	.nv.constant0.fSigmoid,"a",@progbits
	.sectionflags	@""
	.align	4
.nv.constant0.fSigmoid:
	.zero		908


//--------------------- SYMBOLS --------------------------

	.type		.nv.reservedSmem.offset0,@object
	.size		.nv.reservedSmem.offset0,0x4
